//
// Generated by NVIDIA NVVM Compiler
//
// Compiler Build ID: CL-36424714
// Cuda compilation tools, release 13.0, V13.0.88
// Based on NVVM 20.0.0
//

.version 9.0
.target sm_100
.address_size 64

	// .globl	_Z19process_data_kernelPKjPjS1_j

.visible .entry _Z19process_data_kernelPKjPjS1_j(
	.param .u64 .ptr .align 1 _Z19process_data_kernelPKjPjS1_j_param_0,
	.param .u64 .ptr .align 1 _Z19process_data_kernelPKjPjS1_j_param_1,
	.param .u64 .ptr .align 1 _Z19process_data_kernelPKjPjS1_j_param_2,
	.param .u32 _Z19process_data_kernelPKjPjS1_j_param_3
)
{
	.reg .pred 	%p<2>;
	.reg .b32 	%r<8>;
	.reg .b64 	%rd<11>;

	ld.param.u64 	%rd1, [_Z19process_data_kernelPKjPjS1_j_param_0];
	ld.param.u64 	%rd2, [_Z19process_data_kernelPKjPjS1_j_param_1];
	ld.param.u64 	%rd3, [_Z19process_data_kernelPKjPjS1_j_param_2];
	ld.param.u32 	%r2, [_Z19process_data_kernelPKjPjS1_j_param_3];
	mov.u32 	%r3, %ctaid.x;
	mov.u32 	%r4, %ntid.x;
	mov.u32 	%r5, %tid.x;
	mad.lo.s32 	%r1, %r3, %r4, %r5;
	setp.ge.u32 	%p1, %r1, %r2;
	@%p1 bra 	$L__BB0_2;
	cvta.to.global.u64 	%rd4, %rd1;
	cvta.to.global.u64 	%rd5, %rd2;
	cvta.to.global.u64 	%rd6, %rd3;
	mul.wide.s32 	%rd7, %r1, 4;
	add.s64 	%rd8, %rd4, %rd7;
	ld.global.u16 	%r6, [%rd8+2];
	add.s64 	%rd9, %rd5, %rd7;
	st.global.u32 	[%rd9], %r6;
	ld.global.u16 	%r7, [%rd8];
	add.s64 	%rd10, %rd6, %rd7;
	st.global.u32 	[%rd10], %r7;
$L__BB0_2:
	ret;

}


// ===== COMPILED SASS (sm_100) =====

	.target	sm_100

	.elftype	@"ET_EXEC"


//--------------------- .note.nv.tkinfo           --------------------------
	.section	.note.nv.tkinfo,"",@"SHT_NOTE"
	.sectionflags	@"SHF_NOTE_NV_TKINFO"
	.tkinfo
        /*0018*/ 	.word	0x00000002
        /*0030*/ 	.string	""
        /*0030*/ 	.string	"ptxas"
        /*0030*/ 	.string	"Cuda compilation tools, release 13.0, V13.0.88"
        /*0030*/ 	.string	"Build cuda_13.0.r13.0/compiler.36424714_0"
        /*0030*/ 	.string	"-arch sm_100 -m 64 "



//--------------------- .note.nv.cuinfo           --------------------------
	.section	.note.nv.cuinfo,"",@"SHT_NOTE"
	.sectionflags	@"SHF_NOTE_NV_CUINFO"
        /*0018*/ 	.short	0x0002
        /*001a*/ 	.short	0x0064
        /*001c*/ 	.short	0x0082
	.zero		2


//--------------------- .nv.info                  --------------------------
	.section	.nv.info,"",@"SHT_CUDA_INFO"
	.align	4


	//----- nvinfo : EIATTR_REGCOUNT
	.align		4
        /*0000*/ 	.byte	0x04, 0x2f
        /*0002*/ 	.short	(.L_1 - .L_0)
	.align		4
.L_0:
        /*0004*/ 	.word	index@(_Z19process_data_kernelPKjPjS1_j)
        /*0008*/ 	.word	0x00000010


	//----- nvinfo : EIATTR_FRAME_SIZE
	.align		4
.L_1:
        /*000c*/ 	.byte	0x04, 0x11
        /*000e*/ 	.short	(.L_3 - .L_2)
	.align		4
.L_2:
        /*0010*/ 	.word	index@(_Z19process_data_kernelPKjPjS1_j)
        /*0014*/ 	.word	0x00000000


	//----- nvinfo : EIATTR_MIN_STACK_SIZE
	.align		4
.L_3:
        /*0018*/ 	.byte	0x04, 0x12
        /*001a*/ 	.short	(.L_5 - .L_4)
	.align		4
.L_4:
        /*001c*/ 	.word	index@(_Z19process_data_kernelPKjPjS1_j)
        /*0020*/ 	.word	0x00000000
.L_5:


//--------------------- .nv.compat                --------------------------
	.section	.nv.compat,"",@"SHT_CUDA_COMPAT_INFO"
	.align	4
        /*0000*/ 	.byte	0x02, 0x09, 0x00, 0x00, 0x02, 0x02, 0x01, 0x00, 0x02, 0x05, 0x05, 0x00, 0x03, 0x07, 0x01, 0x01
        /*0010*/ 	.byte	0x02, 0x03, 0x00, 0x00, 0x02, 0x06, 0x01, 0x00, 0x04, 0x0b, 0x08, 0x00, 0x09, 0x00, 0x00, 0x00
        /*0020*/ 	.byte	0x00, 0x00, 0x00, 0x00


//--------------------- .nv.info._Z19process_data_kernelPKjPjS1_j --------------------------
	.section	.nv.info._Z19process_data_kernelPKjPjS1_j,"",@"SHT_CUDA_INFO"
	.sectionflags	@""
	.align	4


	//----- nvinfo : EIATTR_CUDA_API_VERSION
	.align		4
        /*0000*/ 	.byte	0x04, 0x37
        /*0002*/ 	.short	(.L_7 - .L_6)
.L_6:
        /*0004*/ 	.word	0x00000082


	//----- nvinfo : EIATTR_KPARAM_INFO
	.align		4
.L_7:
        /*0008*/ 	.byte	0x04, 0x17
        /*000a*/ 	.short	(.L_9 - .L_8)
.L_8:
        /*000c*/ 	.word	0x00000000
        /*0010*/ 	.short	0x0003
        /*0012*/ 	.short	0x0018
        /*0014*/ 	.byte	0x00, 0xf0, 0x11, 0x00


	//----- nvinfo : EIATTR_KPARAM_INFO
	.align		4
.L_9:
        /*0018*/ 	.byte	0x04, 0x17
        /*001a*/ 	.short	(.L_11 - .L_10)
.L_10:
        /*001c*/ 	.word	0x00000000
        /*0020*/ 	.short	0x0002
        /*0022*/ 	.short	0x0010
        /*0024*/ 	.byte	0x00, 0xf5, 0x21, 0x00


	//----- nvinfo : EIATTR_KPARAM_INFO
	.align		4
.L_11:
        /*0028*/ 	.byte	0x04, 0x17
        /*002a*/ 	.short	(.L_13 - .L_12)
.L_12:
        /*002c*/ 	.word	0x00000000
        /*0030*/ 	.short	0x0001
        /*0032*/ 	.short	0x0008
        /*0034*/ 	.byte	0x00, 0xf5, 0x21, 0x00


	//----- nvinfo : EIATTR_KPARAM_INFO
	.align		4
.L_13:
        /*0038*/ 	.byte	0x04, 0x17
        /*003a*/ 	.short	(.L_15 - .L_14)
.L_14:
        /*003c*/ 	.word	0x00000000
        /*0040*/ 	.short	0x0000
        /*0042*/ 	.short	0x0000
        /*0044*/ 	.byte	0x00, 0xf5, 0x21, 0x00


	//----- nvinfo : EIATTR_SPARSE_MMA_MASK
	.align		4
.L_15:
        /*0048*/ 	.byte	0x03, 0x50
        /*004a*/ 	.short	0x0000


	//----- nvinfo : EIATTR_MAXREG_COUNT
	.align		4
        /*004c*/ 	.byte	0x03, 0x1b
        /*004e*/ 	.short	0x00ff


	//----- nvinfo : EIATTR_MERCURY_ISA_VERSION
	.align		4
        /*0050*/ 	.byte	0x03, 0x5f
        /*0052*/ 	.short	0x0101


	//----- nvinfo : EIATTR_VRC_CTA_INIT_COUNT
	.align		4
        /*0054*/ 	.byte	0x02, 0x4a
	.zero		1
	.zero		1


	//----- nvinfo : EIATTR_EXIT_INSTR_OFFSETS
	.align		4
        /*0058*/ 	.byte	0x04, 0x1c
        /*005a*/ 	.short	(.L_17 - .L_16)


	//   ....[0]....
.L_16:
        /*005c*/ 	.word	0x00000070


	//   ....[1]....
        /*0060*/ 	.word	0x00000130


	//----- nvinfo : EIATTR_CBANK_PARAM_SIZE
	.align		4
.L_17:
        /*0064*/ 	.byte	0x03, 0x19
        /*0066*/ 	.short	0x001c


	//----- nvinfo : EIATTR_PARAM_CBANK
	.align		4
        /*0068*/ 	.byte	0x04, 0x0a
        /*006a*/ 	.short	(.L_19 - .L_18)
	.align		4
.L_18:
        /*006c*/ 	.word	index@(.nv.constant0._Z19process_data_kernelPKjPjS1_j)
        /*0070*/ 	.short	0x0380
        /*0072*/ 	.short	0x001c


	//----- nvinfo : EIATTR_SW_WAR
	.align		4
.L_19:
        /*0074*/ 	.byte	0x04, 0x36
        /*0076*/ 	.short	(.L_21 - .L_20)
.L_20:
        /*0078*/ 	.word	0x00000008
.L_21:


//--------------------- .nv.callgraph             --------------------------
	.section	.nv.callgraph,"",@"SHT_CUDA_CALLGRAPH"
	.align	4
	.sectionentsize	8
	.align		4
        /*0000*/ 	.word	0x00000000
	.align		4
        /*0004*/ 	.word	0xffffffff
	.align		4
        /*0008*/ 	.word	0x00000000
	.align		4
        /*000c*/ 	.word	0xfffffffe
	.align		4
        /*0010*/ 	.word	0x00000000
	.align		4
        /*0014*/ 	.word	0xfffffffd
	.align		4
        /*0018*/ 	.word	0x00000000
	.align		4
        /*001c*/ 	.word	0xfffffffc


//--------------------- .text._Z19process_data_kernelPKjPjS1_j --------------------------
	.section	.text._Z19process_data_kernelPKjPjS1_j,"ax",@progbits
	.align	128
        .global         _Z19process_data_kernelPKjPjS1_j
        .type           _Z19process_data_kernelPKjPjS1_j,@function
        .size           _Z19process_data_kernelPKjPjS1_j,(.L_x_1 - _Z19process_data_kernelPKjPjS1_j)
        .other          _Z19process_data_kernelPKjPjS1_j,@"STO_CUDA_ENTRY STV_DEFAULT"
_Z19process_data_kernelPKjPjS1_j:
.text._Z19process_data_kernelPKjPjS1_j:
[----:B------:R-:W-:Y:S01]  /*0000*/  LDC R1, c[0x0][0x37c] ;  /* 0x0000df00ff017b82 */ /* 0x000fe20000000800 */
[----:B------:R-:W0:Y:S07]  /*0010*/  S2R R0, SR_TID.X ;  /* 0x0000000000007919 */ /* 0x000e2e0000002100 */
[----:B------:R-:W0:Y:S01]  /*0020*/  S2UR UR4, SR_CTAID.X ;  /* 0x00000000000479c3 */ /* 0x000e220000002500 */
[----:B------:R-:W1:Y:S07]  /*0030*/  LDCU UR5, c[0x0][0x398] ;  /* 0x00007300ff0577ac */ /* 0x000e6e0008000800 */
[----:B------:R-:W0:Y:S02]  /*0040*/  LDC R9, c[0x0][0x360] ;  /* 0x0000d800ff097b82 */ /* 0x000e240000000800 */
[----:B0-----:R-:W-:-:S05]  /*0050*/  IMAD R9, R9, UR4, R0 ;  /* 0x0000000409097c24 */ /* 0x001fca000f8e0200 */
[----:B-1----:R-:W-:-:S13]  /*0060*/  ISETP.GE.U32.AND P0, PT, R9, UR5, PT ;  /* 0x0000000509007c0c */ /* 0x002fda000bf06070 */
[----:B------:R-:W-:Y:S05]  /*0070*/  @P0 EXIT ;  /* 0x000000000000094d */ /* 0x000fea0003800000 */
[----:B------:R-:W0:Y:S01]  /*0080*/  LDC.64 R2, c[0x0][0x380] ;  /* 0x0000e000ff027b82 */ /* 0x000e220000000a00 */
[----:B------:R-:W1:Y:S07]  /*0090*/  LDCU.64 UR4, c[0x0][0x358] ;  /* 0x00006b00ff0477ac */ /* 0x000e6e0008000a00 */
[----:B------:R-:W2:Y:S08]  /*00a0*/  LDC.64 R4, c[0x0][0x388] ;  /* 0x0000e200ff047b82 */ /* 0x000eb00000000a00 */
[----:B------:R-:W3:Y:S01]  /*00b0*/  LDC.64 R6, c[0x0][0x390] ;  /* 0x0000e400ff067b82 */ /* 0x000ee20000000a00 */
[----:B0-----:R-:W-:-:S05]  /*00c0*/  IMAD.WIDE R2, R9, 0x4, R2 ;  /* 0x0000000409027825 */ /* 0x001fca00078e0202 */
[----:B-1----:R-:W4:Y:S01]  /*00d0*/  LDG.E.U16 R11, desc[UR4][R2.64+0x2] ;  /* 0x00000204020b7981 */ /* 0x002f22000c1e1500 */
[----:B--2---:R-:W-:-:S05]  /*00e0*/  IMAD.WIDE R4, R9, 0x4, R4 ;  /* 0x0000000409047825 */ /* 0x004fca00078e0204 */
[----:B----4-:R-:W-:Y:S04]  /*00f0*/  STG.E desc[UR4][R4.64], R11 ;  /* 0x0000000b04007986 */ /* 0x010fe8000c101904 */
[----:B------:R-:W2:Y:S01]  /*0100*/  LDG.E.U16 R13, desc[UR4][R2.64] ;  /* 0x00000004020d7981 */ /* 0x000ea2000c1e1500 */
[----:B---3--:R-:W-:-:S05]  /*0110*/  IMAD.WIDE R6, R9, 0x4, R6 ;  /* 0x0000000409067825 */ /* 0x008fca00078e0206 */
[----:B--2---:R-:W-:Y:S01]  /*0120*/  STG.E desc[UR4][R6.64], R13 ;  /* 0x0000000d06007986 */ /* 0x004fe2000c101904 */
[----:B------:R-:W-:Y:S05]  /*0130*/  EXIT ;  /* 0x000000000000794d */ /* 0x000fea0003800000 */
.L_x_0:
[----:B------:R-:W-:-:S00]  /*0140*/  BRA `(.L_x_0) ;  /* 0xfffffffc00fc7947 */ /* 0x000fc0000383ffff */
[----:B------:R-:W-:-:S00]  /*0150*/  NOP ;  /* 0x0000000000007918 */ /* 0x000fc00000000000 */
        /* <DEDUP_REMOVED lines=10> */
.L_x_1:


//--------------------- .nv.shared.reserved.0     --------------------------
	.section	.nv.shared.reserved.0,"aw",@nobits
	.weak		__nv_reservedSMEM_offset_0_alias
	.size		__nv_reservedSMEM_offset_0_alias, 0, 64
	.other		__nv_reservedSMEM_offset_0_alias,@"STO_CUDA_RESERVED_SHARED STV_DEFAULT"
__nv_reservedSMEM_offset_0_alias:
	.zero		0
	.zero		64


//--------------------- .nv.constant0._Z19process_data_kernelPKjPjS1_j --------------------------
	.section	.nv.constant0._Z19process_data_kernelPKjPjS1_j,"a",@progbits
	.sectionflags	@""
	.align	4
.nv.constant0._Z19process_data_kernelPKjPjS1_j:
	.zero		924


//--------------------- SYMBOLS --------------------------

	.type		.nv.reservedSmem.offset0,@object
	.size		.nv.reservedSmem.offset0,0x4
